//
// Generated by NVIDIA NVVM Compiler
//
// Compiler Build ID: CL-36424714
// Cuda compilation tools, release 13.0, V13.0.88
// Based on NVVM 20.0.0
//

.version 9.0
.target sm_100
.address_size 64

	// .globl	_Z17sumArraysOnDevicePfS_S_

.visible .entry _Z17sumArraysOnDevicePfS_S_(
	.param .u64 .ptr .align 1 _Z17sumArraysOnDevicePfS_S__param_0,
	.param .u64 .ptr .align 1 _Z17sumArraysOnDevicePfS_S__param_1,
	.param .u64 .ptr .align 1 _Z17sumArraysOnDevicePfS_S__param_2
)
{
	.reg .b32 	%r<5>;
	.reg .b32 	%f<4>;
	.reg .b64 	%rd<11>;

	ld.param.u64 	%rd1, [_Z17sumArraysOnDevicePfS_S__param_0];
	ld.param.u64 	%rd2, [_Z17sumArraysOnDevicePfS_S__param_1];
	ld.param.u64 	%rd3, [_Z17sumArraysOnDevicePfS_S__param_2];
	cvta.to.global.u64 	%rd4, %rd3;
	cvta.to.global.u64 	%rd5, %rd2;
	cvta.to.global.u64 	%rd6, %rd1;
	mov.u32 	%r1, %tid.x;
	mov.u32 	%r2, %ctaid.x;
	mov.u32 	%r3, %ntid.x;
	mad.lo.s32 	%r4, %r2, %r3, %r1;
	mul.wide.s32 	%rd7, %r4, 4;
	add.s64 	%rd8, %rd6, %rd7;
	ld.global.f32 	%f1, [%rd8];
	add.s64 	%rd9, %rd5, %rd7;
	ld.global.f32 	%f2, [%rd9];
	add.f32 	%f3, %f1, %f2;
	add.s64 	%rd10, %rd4, %rd7;
	st.global.f32 	[%rd10], %f3;
	ret;

}


// ===== COMPILED SASS (sm_100) =====

	.target	sm_100

	.elftype	@"ET_EXEC"


//--------------------- .note.nv.tkinfo           --------------------------
	.section	.note.nv.tkinfo,"",@"SHT_NOTE"
	.sectionflags	@"SHF_NOTE_NV_TKINFO"
	.tkinfo
        /*0018*/ 	.word	0x00000002
        /*0030*/ 	.string	""
        /*0030*/ 	.string	"ptxas"
        /*0030*/ 	.string	"Cuda compilation tools, release 13.0, V13.0.88"
        /*0030*/ 	.string	"Build cuda_13.0.r13.0/compiler.36424714_0"
        /*0030*/ 	.string	"-arch sm_100 -m 64 "



//--------------------- .note.nv.cuinfo           --------------------------
	.section	.note.nv.cuinfo,"",@"SHT_NOTE"
	.sectionflags	@"SHF_NOTE_NV_CUINFO"
        /*0018*/ 	.short	0x0002
        /*001a*/ 	.short	0x0064
        /*001c*/ 	.short	0x0082
	.zero		2


//--------------------- .nv.info                  --------------------------
	.section	.nv.info,"",@"SHT_CUDA_INFO"
	.align	4


	//----- nvinfo : EIATTR_REGCOUNT
	.align		4
        /*0000*/ 	.byte	0x04, 0x2f
        /*0002*/ 	.short	(.L_1 - .L_0)
	.align		4
.L_0:
        /*0004*/ 	.word	index@(_Z17sumArraysOnDevicePfS_S_)
        /*0008*/ 	.word	0x0000000c


	//----- nvinfo : EIATTR_FRAME_SIZE
	.align		4
.L_1:
        /*000c*/ 	.byte	0x04, 0x11
        /*000e*/ 	.short	(.L_3 - .L_2)
	.align		4
.L_2:
        /*0010*/ 	.word	index@(_Z17sumArraysOnDevicePfS_S_)
        /*0014*/ 	.word	0x00000000


	//----- nvinfo : EIATTR_MIN_STACK_SIZE
	.align		4
.L_3:
        /*0018*/ 	.byte	0x04, 0x12
        /*001a*/ 	.short	(.L_5 - .L_4)
	.align		4
.L_4:
        /*001c*/ 	.word	index@(_Z17sumArraysOnDevicePfS_S_)
        /*0020*/ 	.word	0x00000000
.L_5:


//--------------------- .nv.compat                --------------------------
	.section	.nv.compat,"",@"SHT_CUDA_COMPAT_INFO"
	.align	4
        /*0000*/ 	.byte	0x02, 0x09, 0x00, 0x00, 0x02, 0x02, 0x01, 0x00, 0x02, 0x05, 0x05, 0x00, 0x03, 0x07, 0x01, 0x01
        /*0010*/ 	.byte	0x02, 0x03, 0x00, 0x00, 0x02, 0x06, 0x01, 0x00, 0x04, 0x0b, 0x08, 0x00, 0x09, 0x00, 0x00, 0x00
        /*0020*/ 	.byte	0x00, 0x00, 0x00, 0x00


//--------------------- .nv.info._Z17sumArraysOnDevicePfS_S_ --------------------------
	.section	.nv.info._Z17sumArraysOnDevicePfS_S_,"",@"SHT_CUDA_INFO"
	.sectionflags	@""
	.align	4


	//----- nvinfo : EIATTR_CUDA_API_VERSION
	.align		4
        /*0000*/ 	.byte	0x04, 0x37
        /*0002*/ 	.short	(.L_7 - .L_6)
.L_6:
        /*0004*/ 	.word	0x00000082


	//----- nvinfo : EIATTR_KPARAM_INFO
	.align		4
.L_7:
        /*0008*/ 	.byte	0x04, 0x17
        /*000a*/ 	.short	(.L_9 - .L_8)
.L_8:
        /*000c*/ 	.word	0x00000000
        /*0010*/ 	.short	0x0002
        /*0012*/ 	.short	0x0010
        /*0014*/ 	.byte	0x00, 0xf5, 0x21, 0x00


	//----- nvinfo : EIATTR_KPARAM_INFO
	.align		4
.L_9:
        /*0018*/ 	.byte	0x04, 0x17
        /*001a*/ 	.short	(.L_11 - .L_10)
.L_10:
        /*001c*/ 	.word	0x00000000
        /*0020*/ 	.short	0x0001
        /*0022*/ 	.short	0x0008
        /*0024*/ 	.byte	0x00, 0xf5, 0x21, 0x00


	//----- nvinfo : EIATTR_KPARAM_INFO
	.align		4
.L_11:
        /*0028*/ 	.byte	0x04, 0x17
        /*002a*/ 	.short	(.L_13 - .L_12)
.L_12:
        /*002c*/ 	.word	0x00000000
        /*0030*/ 	.short	0x0000
        /*0032*/ 	.short	0x0000
        /*0034*/ 	.byte	0x00, 0xf5, 0x21, 0x00


	//----- nvinfo : EIATTR_SPARSE_MMA_MASK
	.align		4
.L_13:
        /*0038*/ 	.byte	0x03, 0x50
        /*003a*/ 	.short	0x0000


	//----- nvinfo : EIATTR_MAXREG_COUNT
	.align		4
        /*003c*/ 	.byte	0x03, 0x1b
        /*003e*/ 	.short	0x00ff


	//----- nvinfo : EIATTR_MERCURY_ISA_VERSION
	.align		4
        /*0040*/ 	.byte	0x03, 0x5f
        /*0042*/ 	.short	0x0101


	//----- nvinfo : EIATTR_VRC_CTA_INIT_COUNT
	.align		4
        /*0044*/ 	.byte	0x02, 0x4a
	.zero		1
	.zero		1


	//----- nvinfo : EIATTR_EXIT_INSTR_OFFSETS
	.align		4
        /*0048*/ 	.byte	0x04, 0x1c
        /*004a*/ 	.short	(.L_15 - .L_14)


	//   ....[0]....
.L_14:
        /*004c*/ 	.word	0x00000100


	//----- nvinfo : EIATTR_CBANK_PARAM_SIZE
	.align		4
.L_15:
        /*0050*/ 	.byte	0x03, 0x19
        /*0052*/ 	.short	0x0018


	//----- nvinfo : EIATTR_PARAM_CBANK
	.align		4
        /*0054*/ 	.byte	0x04, 0x0a
        /*0056*/ 	.short	(.L_17 - .L_16)
	.align		4
.L_16:
        /*0058*/ 	.word	index@(.nv.constant0._Z17sumArraysOnDevicePfS_S_)
        /*005c*/ 	.short	0x0380
        /*005e*/ 	.short	0x0018


	//----- nvinfo : EIATTR_SW_WAR
	.align		4
.L_17:
        /*0060*/ 	.byte	0x04, 0x36
        /*0062*/ 	.short	(.L_19 - .L_18)
.L_18:
        /*0064*/ 	.word	0x00000008
.L_19:


//--------------------- .nv.callgraph             --------------------------
	.section	.nv.callgraph,"",@"SHT_CUDA_CALLGRAPH"
	.align	4
	.sectionentsize	8
	.align		4
        /*0000*/ 	.word	0x00000000
	.align		4
        /*0004*/ 	.word	0xffffffff
	.align		4
        /*0008*/ 	.word	0x00000000
	.align		4
        /*000c*/ 	.word	0xfffffffe
	.align		4
        /*0010*/ 	.word	0x00000000
	.align		4
        /*0014*/ 	.word	0xfffffffd
	.align		4
        /*0018*/ 	.word	0x00000000
	.align		4
        /*001c*/ 	.word	0xfffffffc


//--------------------- .text._Z17sumArraysOnDevicePfS_S_ --------------------------
	.section	.text._Z17sumArraysOnDevicePfS_S_,"ax",@progbits
	.align	128
        .global         _Z17sumArraysOnDevicePfS_S_
        .type           _Z17sumArraysOnDevicePfS_S_,@function
        .size           _Z17sumArraysOnDevicePfS_S_,(.L_x_1 - _Z17sumArraysOnDevicePfS_S_)
        .other          _Z17sumArraysOnDevicePfS_S_,@"STO_CUDA_ENTRY STV_DEFAULT"
_Z17sumArraysOnDevicePfS_S_:
.text._Z17sumArraysOnDevicePfS_S_:
[----:B------:R-:W-:Y:S01]  /*0000*/  LDC R1, c[0x0][0x37c] ;  /* 0x0000df00ff017b82 */ /* 0x000fe20000000800 */
[----:B------:R-:W0:Y:S07]  /*0010*/  S2R R9, SR_TID.X ;  /* 0x0000000000097919 */ /* 0x000e2e0000002100 */
[----:B------:R-:W0:Y:S01]  /*0020*/  S2UR UR6, SR_CTAID.X ;  /* 0x00000000000679c3 */ /* 0x000e220000002500 */
[----:B------:R-:W1:Y:S07]  /*0030*/  LDCU.64 UR4, c[0x0][0x358] ;  /* 0x00006b00ff0477ac */ /* 0x000e6e0008000a00 */
[----:B------:R-:W0:Y:S08]  /*0040*/  LDC R0, c[0x0][0x360] ;  /* 0x0000d800ff007b82 */ /* 0x000e300000000800 */
[----:B------:R-:W2:Y:S08]  /*0050*/  LDC.64 R2, c[0x0][0x380] ;  /* 0x0000e000ff027b82 */ /* 0x000eb00000000a00 */
[----:B------:R-:W3:Y:S01]  /*0060*/  LDC.64 R4, c[0x0][0x388] ;  /* 0x0000e200ff047b82 */ /* 0x000ee20000000a00 */
[----:B0-----:R-:W-:-:S07]  /*0070*/  IMAD R9, R0, UR6, R9 ;  /* 0x0000000600097c24 */ /* 0x001fce000f8e0209 */
[----:B------:R-:W0:Y:S01]  /*0080*/  LDC.64 R6, c[0x0][0x390] ;  /* 0x0000e400ff067b82 */ /* 0x000e220000000a00 */
[----:B--2---:R-:W-:-:S06]  /*0090*/  IMAD.WIDE R2, R9, 0x4, R2 ;  /* 0x0000000409027825 */ /* 0x004fcc00078e0202 */
[----:B-1----:R-:W2:Y:S01]  /*00a0*/  LDG.E R2, desc[UR4][R2.64] ;  /* 0x0000000402027981 */ /* 0x002ea2000c1e1900 */
[----:B---3--:R-:W-:-:S06]  /*00b0*/  IMAD.WIDE R4, R9, 0x4, R4 ;  /* 0x0000000409047825 */ /* 0x008fcc00078e0204 */
[----:B------:R-:W2:Y:S01]  /*00c0*/  LDG.E R5, desc[UR4][R4.64] ;  /* 0x0000000404057981 */ /* 0x000ea2000c1e1900 */
[----:B0-----:R-:W-:-:S04]  /*00d0*/  IMAD.WIDE R6, R9, 0x4, R6 ;  /* 0x0000000409067825 */ /* 0x001fc800078e0206 */
[----:B--2---:R-:W-:-:S05]  /*00e0*/  FADD R9, R2, R5 ;  /* 0x0000000502097221 */ /* 0x004fca0000000000 */
[----:B------:R-:W-:Y:S01]  /*00f0*/  STG.E desc[UR4][R6.64], R9 ;  /* 0x0000000906007986 */ /* 0x000fe2000c101904 */
[----:B------:R-:W-:Y:S05]  /*0100*/  EXIT ;  /* 0x000000000000794d */ /* 0x000fea0003800000 */
.L_x_0:
[----:B------:R-:W-:-:S00]  /*0110*/  BRA `(.L_x_0) ;  /* 0xfffffffc00fc7947 */ /* 0x000fc0000383ffff */
[----:B------:R-:W-:-:S00]  /*0120*/  NOP ;  /* 0x0000000000007918 */ /* 0x000fc00000000000 */
        /* <DEDUP_REMOVED lines=13> */
.L_x_1:


//--------------------- .nv.shared.reserved.0     --------------------------
	.section	.nv.shared.reserved.0,"aw",@nobits
	.weak		__nv_reservedSMEM_offset_0_alias
	.size		__nv_reservedSMEM_offset_0_alias, 0, 64
	.other		__nv_reservedSMEM_offset_0_alias,@"STO_CUDA_RESERVED_SHARED STV_DEFAULT"
__nv_reservedSMEM_offset_0_alias:
	.zero		0
	.zero		64


//--------------------- .nv.constant0._Z17sumArraysOnDevicePfS_S_ --------------------------
	.section	.nv.constant0._Z17sumArraysOnDevicePfS_S_,"a",@progbits
	.sectionflags	@""
	.align	4
.nv.constant0._Z17sumArraysOnDevicePfS_S_:
	.zero		920


//--------------------- SYMBOLS --------------------------

	.type		.nv.reservedSmem.offset0,@object
	.size		.nv.reservedSmem.offset0,0x4
